//
// Generated by NVIDIA NVVM Compiler
//
// Compiler Build ID: CL-36424714
// Cuda compilation tools, release 13.0, V13.0.88
// Based on NVVM 20.0.0
//

.version 9.0
.target sm_100
.address_size 64

	// .globl	_Z12mandelKernelffffiiPi

.visible .entry _Z12mandelKernelffffiiPi(
	.param .f32 _Z12mandelKernelffffiiPi_param_0,
	.param .f32 _Z12mandelKernelffffiiPi_param_1,
	.param .f32 _Z12mandelKernelffffiiPi_param_2,
	.param .f32 _Z12mandelKernelffffiiPi_param_3,
	.param .u32 _Z12mandelKernelffffiiPi_param_4,
	.param .u32 _Z12mandelKernelffffiiPi_param_5,
	.param .u64 .ptr .align 1 _Z12mandelKernelffffiiPi_param_6
)
{
	.reg .pred 	%p<4>;
	.reg .b32 	%r<21>;
	.reg .b32 	%f<20>;
	.reg .b64 	%rd<5>;

	ld.param.f32 	%f11, [_Z12mandelKernelffffiiPi_param_0];
	ld.param.f32 	%f12, [_Z12mandelKernelffffiiPi_param_1];
	ld.param.f32 	%f13, [_Z12mandelKernelffffiiPi_param_2];
	ld.param.f32 	%f14, [_Z12mandelKernelffffiiPi_param_3];
	ld.param.u32 	%r4, [_Z12mandelKernelffffiiPi_param_4];
	ld.param.u32 	%r5, [_Z12mandelKernelffffiiPi_param_5];
	ld.param.u64 	%rd1, [_Z12mandelKernelffffiiPi_param_6];
	mov.u32 	%r7, %ctaid.x;
	mov.u32 	%r8, %ntid.x;
	mov.u32 	%r9, %tid.x;
	mad.lo.s32 	%r10, %r7, %r8, %r9;
	cvt.rn.f32.u32 	%f1, %r10;
	mov.u32 	%r11, %ctaid.y;
	mov.u32 	%r12, %ntid.y;
	mov.u32 	%r13, %tid.y;
	mad.lo.s32 	%r14, %r11, %r12, %r13;
	cvt.rn.f32.u32 	%f2, %r14;
	fma.rn.f32 	%f3, %f11, %f1, %f13;
	fma.rn.f32 	%f4, %f12, %f2, %f14;
	setp.lt.s32 	%p1, %r4, 1;
	mov.b32 	%r20, 0;
	@%p1 bra 	$L__BB0_4;
	mov.b32 	%r19, 0;
	mov.f32 	%f18, %f4;
	mov.f32 	%f19, %f3;
$L__BB0_2:
	mul.f32 	%f7, %f19, %f19;
	mul.f32 	%f8, %f18, %f18;
	add.f32 	%f15, %f7, %f8;
	setp.gt.f32 	%p2, %f15, 0f40800000;
	mov.u32 	%r20, %r19;
	@%p2 bra 	$L__BB0_4;
	sub.f32 	%f16, %f7, %f8;
	add.f32 	%f17, %f19, %f19;
	add.f32 	%f19, %f3, %f16;
	fma.rn.f32 	%f18, %f17, %f18, %f4;
	add.s32 	%r19, %r19, 1;
	setp.ne.s32 	%p3, %r19, %r4;
	mov.u32 	%r20, %r4;
	@%p3 bra 	$L__BB0_2;
$L__BB0_4:
	cvta.to.global.u64 	%rd2, %rd1;
	cvt.rzi.s32.f32 	%r16, %f2;
	cvt.rzi.s32.f32 	%r17, %f1;
	mad.lo.s32 	%r18, %r5, %r16, %r17;
	mul.wide.s32 	%rd3, %r18, 4;
	add.s64 	%rd4, %rd2, %rd3;
	st.global.u32 	[%rd4], %r20;
	ret;

}


// ===== COMPILED SASS (sm_100) =====

	.target	sm_100

	.elftype	@"ET_EXEC"


//--------------------- .note.nv.tkinfo           --------------------------
	.section	.note.nv.tkinfo,"",@"SHT_NOTE"
	.sectionflags	@"SHF_NOTE_NV_TKINFO"
	.tkinfo
        /*0018*/ 	.word	0x00000002
        /*0030*/ 	.string	""
        /*0030*/ 	.string	"ptxas"
        /*0030*/ 	.string	"Cuda compilation tools, release 13.0, V13.0.88"
        /*0030*/ 	.string	"Build cuda_13.0.r13.0/compiler.36424714_0"
        /*0030*/ 	.string	"-arch sm_100 -m 64 "



//--------------------- .note.nv.cuinfo           --------------------------
	.section	.note.nv.cuinfo,"",@"SHT_NOTE"
	.sectionflags	@"SHF_NOTE_NV_CUINFO"
        /*0018*/ 	.short	0x0002
        /*001a*/ 	.short	0x0064
        /*001c*/ 	.short	0x0082
	.zero		2


//--------------------- .nv.info                  --------------------------
	.section	.nv.info,"",@"SHT_CUDA_INFO"
	.align	4


	//----- nvinfo : EIATTR_REGCOUNT
	.align		4
        /*0000*/ 	.byte	0x04, 0x2f
        /*0002*/ 	.short	(.L_1 - .L_0)
	.align		4
.L_0:
        /*0004*/ 	.word	index@(_Z12mandelKernelffffiiPi)
        /*0008*/ 	.word	0x0000000d


	//----- nvinfo : EIATTR_FRAME_SIZE
	.align		4
.L_1:
        /*000c*/ 	.byte	0x04, 0x11
        /*000e*/ 	.short	(.L_3 - .L_2)
	.align		4
.L_2:
        /*0010*/ 	.word	index@(_Z12mandelKernelffffiiPi)
        /*0014*/ 	.word	0x00000000


	//----- nvinfo : EIATTR_MIN_STACK_SIZE
	.align		4
.L_3:
        /*0018*/ 	.byte	0x04, 0x12
        /*001a*/ 	.short	(.L_5 - .L_4)
	.align		4
.L_4:
        /*001c*/ 	.word	index@(_Z12mandelKernelffffiiPi)
        /*0020*/ 	.word	0x00000000
.L_5:


//--------------------- .nv.compat                --------------------------
	.section	.nv.compat,"",@"SHT_CUDA_COMPAT_INFO"
	.align	4
        /*0000*/ 	.byte	0x02, 0x09, 0x00, 0x00, 0x02, 0x02, 0x01, 0x00, 0x02, 0x05, 0x05, 0x00, 0x03, 0x07, 0x01, 0x01
        /*0010*/ 	.byte	0x02, 0x03, 0x00, 0x00, 0x02, 0x06, 0x01, 0x00, 0x04, 0x0b, 0x08, 0x00, 0x01, 0x00, 0x00, 0x00
        /*0020*/ 	.byte	0x00, 0x00, 0x00, 0x00


//--------------------- .nv.info._Z12mandelKernelffffiiPi --------------------------
	.section	.nv.info._Z12mandelKernelffffiiPi,"",@"SHT_CUDA_INFO"
	.sectionflags	@""
	.align	4


	//----- nvinfo : EIATTR_CUDA_API_VERSION
	.align		4
        /*0000*/ 	.byte	0x04, 0x37
        /*0002*/ 	.short	(.L_7 - .L_6)
.L_6:
        /*0004*/ 	.word	0x00000082


	//----- nvinfo : EIATTR_KPARAM_INFO
	.align		4
.L_7:
        /*0008*/ 	.byte	0x04, 0x17
        /*000a*/ 	.short	(.L_9 - .L_8)
.L_8:
        /*000c*/ 	.word	0x00000000
        /*0010*/ 	.short	0x0006
        /*0012*/ 	.short	0x0018
        /*0014*/ 	.byte	0x00, 0xf5, 0x21, 0x00


	//----- nvinfo : EIATTR_KPARAM_INFO
	.align		4
.L_9:
        /*0018*/ 	.byte	0x04, 0x17
        /*001a*/ 	.short	(.L_11 - .L_10)
.L_10:
        /*001c*/ 	.word	0x00000000
        /*0020*/ 	.short	0x0005
        /*0022*/ 	.short	0x0014
        /*0024*/ 	.byte	0x00, 0xf0, 0x11, 0x00


	//----- nvinfo : EIATTR_KPARAM_INFO
	.align		4
.L_11:
        /*0028*/ 	.byte	0x04, 0x17
        /*002a*/ 	.short	(.L_13 - .L_12)
.L_12:
        /*002c*/ 	.word	0x00000000
        /*0030*/ 	.short	0x0004
        /*0032*/ 	.short	0x0010
        /*0034*/ 	.byte	0x00, 0xf0, 0x11, 0x00


	//----- nvinfo : EIATTR_KPARAM_INFO
	.align		4
.L_13:
        /*0038*/ 	.byte	0x04, 0x17
        /*003a*/ 	.short	(.L_15 - .L_14)
.L_14:
        /*003c*/ 	.word	0x00000000
        /*0040*/ 	.short	0x0003
        /*0042*/ 	.short	0x000c
        /*0044*/ 	.byte	0x00, 0xf0, 0x11, 0x00


	//----- nvinfo : EIATTR_KPARAM_INFO
	.align		4
.L_15:
        /*0048*/ 	.byte	0x04, 0x17
        /*004a*/ 	.short	(.L_17 - .L_16)
.L_16:
        /*004c*/ 	.word	0x00000000
        /*0050*/ 	.short	0x0002
        /*0052*/ 	.short	0x0008
        /*0054*/ 	.byte	0x00, 0xf0, 0x11, 0x00


	//----- nvinfo : EIATTR_KPARAM_INFO
	.align		4
.L_17:
        /*0058*/ 	.byte	0x04, 0x17
        /*005a*/ 	.short	(.L_19 - .L_18)
.L_18:
        /*005c*/ 	.word	0x00000000
        /*0060*/ 	.short	0x0001
        /*0062*/ 	.short	0x0004
        /*0064*/ 	.byte	0x00, 0xf0, 0x11, 0x00


	//----- nvinfo : EIATTR_KPARAM_INFO
	.align		4
.L_19:
        /*0068*/ 	.byte	0x04, 0x17
        /*006a*/ 	.short	(.L_21 - .L_20)
.L_20:
        /*006c*/ 	.word	0x00000000
        /*0070*/ 	.short	0x0000
        /*0072*/ 	.short	0x0000
        /*0074*/ 	.byte	0x00, 0xf0, 0x11, 0x00


	//----- nvinfo : EIATTR_SPARSE_MMA_MASK
	.align		4
.L_21:
        /*0078*/ 	.byte	0x03, 0x50
        /*007a*/ 	.short	0x0000


	//----- nvinfo : EIATTR_MAXREG_COUNT
	.align		4
        /*007c*/ 	.byte	0x03, 0x1b
        /*007e*/ 	.short	0x00ff


	//----- nvinfo : EIATTR_MERCURY_ISA_VERSION
	.align		4
        /*0080*/ 	.byte	0x03, 0x5f
        /*0082*/ 	.short	0x0101


	//----- nvinfo : EIATTR_VRC_CTA_INIT_COUNT
	.align		4
        /*0084*/ 	.byte	0x02, 0x4a
	.zero		1
	.zero		1


	//----- nvinfo : EIATTR_EXIT_INSTR_OFFSETS
	.align		4
        /*0088*/ 	.byte	0x04, 0x1c
        /*008a*/ 	.short	(.L_23 - .L_22)


	//   ....[0]....
.L_22:
        /*008c*/ 	.word	0x000002f0


	//----- nvinfo : EIATTR_CRS_STACK_SIZE
	.align		4
.L_23:
        /*0090*/ 	.byte	0x04, 0x1e
        /*0092*/ 	.short	(.L_25 - .L_24)
.L_24:
        /*0094*/ 	.word	0x00000000


	//----- nvinfo : EIATTR_CBANK_PARAM_SIZE
	.align		4
.L_25:
        /*0098*/ 	.byte	0x03, 0x19
        /*009a*/ 	.short	0x0020


	//----- nvinfo : EIATTR_PARAM_CBANK
	.align		4
        /*009c*/ 	.byte	0x04, 0x0a
        /*009e*/ 	.short	(.L_27 - .L_26)
	.align		4
.L_26:
        /*00a0*/ 	.word	index@(.nv.constant0._Z12mandelKernelffffiiPi)
        /*00a4*/ 	.short	0x0380
        /*00a6*/ 	.short	0x0020


	//----- nvinfo : EIATTR_SW_WAR
	.align		4
.L_27:
        /*00a8*/ 	.byte	0x04, 0x36
        /*00aa*/ 	.short	(.L_29 - .L_28)
.L_28:
        /*00ac*/ 	.word	0x00000008
.L_29:


//--------------------- .nv.callgraph             --------------------------
	.section	.nv.callgraph,"",@"SHT_CUDA_CALLGRAPH"
	.align	4
	.sectionentsize	8
	.align		4
        /*0000*/ 	.word	0x00000000
	.align		4
        /*0004*/ 	.word	0xffffffff
	.align		4
        /*0008*/ 	.word	0x00000000
	.align		4
        /*000c*/ 	.word	0xfffffffe
	.align		4
        /*0010*/ 	.word	0x00000000
	.align		4
        /*0014*/ 	.word	0xfffffffd
	.align		4
        /*0018*/ 	.word	0x00000000
	.align		4
        /*001c*/ 	.word	0xfffffffc


//--------------------- .text._Z12mandelKernelffffiiPi --------------------------
	.section	.text._Z12mandelKernelffffiiPi,"ax",@progbits
	.align	128
        .global         _Z12mandelKernelffffiiPi
        .type           _Z12mandelKernelffffiiPi,@function
        .size           _Z12mandelKernelffffiiPi,(.L_x_4 - _Z12mandelKernelffffiiPi)
        .other          _Z12mandelKernelffffiiPi,@"STO_CUDA_ENTRY STV_DEFAULT"
_Z12mandelKernelffffiiPi:
.text._Z12mandelKernelffffiiPi:
[----:B------:R-:W-:Y:S01]  /*0000*/  LDC R1, c[0x0][0x37c] ;  /* 0x0000df00ff017b82 */ /* 0x000fe20000000800 */
[----:B------:R-:W0:Y:S07]  /*0010*/  S2R R3, SR_TID.X ;  /* 0x0000000000037919 */ /* 0x000e2e0000002100 */
[----:B------:R-:W0:Y:S01]  /*0020*/  S2UR UR4, SR_CTAID.X ;  /* 0x00000000000479c3 */ /* 0x000e220000002500 */
[----:B------:R-:W1:Y:S01]  /*0030*/  LDCU UR6, c[0x0][0x390] ;  /* 0x00007200ff0677ac */ /* 0x000e620008000800 */
[----:B------:R-:W2:Y:S06]  /*0040*/  S2R R5, SR_TID.Y ;  /* 0x0000000000057919 */ /* 0x000eac0000002200 */
[----:B------:R-:W0:Y:S08]  /*0050*/  LDC R0, c[0x0][0x360] ;  /* 0x0000d800ff007b82 */ /* 0x000e300000000800 */
[----:B------:R-:W2:Y:S01]  /*0060*/  S2UR UR5, SR_CTAID.Y ;  /* 0x00000000000579c3 */ /* 0x000ea20000002600 */
[----:B-1----:R-:W-:-:S07]  /*0070*/  UISETP.GE.AND UP0, UPT, UR6, 0x1, UPT ;  /* 0x000000010600788c */ /* 0x002fce000bf06270 */
[----:B------:R-:W2:Y:S08]  /*0080*/  LDC R2, c[0x0][0x364] ;  /* 0x0000d900ff027b82 */ /* 0x000eb00000000800 */
[----:B------:R-:W1:Y:S01]  /*0090*/  LDC.64 R6, c[0x0][0x380] ;  /* 0x0000e000ff067b82 */ /* 0x000e620000000a00 */
[----:B0-----:R-:W-:-:S07]  /*00a0*/  IMAD R0, R0, UR4, R3 ;  /* 0x0000000400007c24 */ /* 0x001fce000f8e0203 */
[----:B------:R-:W1:Y:S01]  /*00b0*/  LDC.64 R8, c[0x0][0x388] ;  /* 0x0000e200ff087b82 */ /* 0x000e620000000a00 */
[----:B--2---:R-:W-:Y:S01]  /*00c0*/  IMAD R2, R2, UR5, R5 ;  /* 0x0000000502027c24 */ /* 0x004fe2000f8e0205 */
[----:B------:R-:W-:Y:S01]  /*00d0*/  I2FP.F32.U32 R5, R0 ;  /* 0x0000000000057245 */ /* 0x000fe20000201000 */
[----:B------:R-:W0:Y:S03]  /*00e0*/  LDCU.64 UR4, c[0x0][0x358] ;  /* 0x00006b00ff0477ac */ /* 0x000e260008000a00 */
[----:B------:R-:W-:-:S05]  /*00f0*/  I2FP.F32.U32 R0, R2 ;  /* 0x0000000200007245 */ /* 0x000fca0000201000 */
[----:B-1----:R-:W-:Y:S01]  /*0100*/  FFMA R3, R0, R7, R9 ;  /* 0x0000000700037223 */ /* 0x002fe20000000009 */
[----:B------:R-:W-:Y:S02]  /*0110*/  HFMA2 R7, -RZ, RZ, 0, 0 ;  /* 0x00000000ff077431 */ /* 0x000fe400000001ff */
[----:B------:R-:W-:Y:S01]  /*0120*/  FFMA R2, R5, R6, R8 ;  /* 0x0000000605027223 */ /* 0x000fe20000000008 */
[----:B0-----:R-:W-:Y:S06]  /*0130*/  BRA.U !UP0, `(.L_x_0) ;  /* 0x0000000108507547 */ /* 0x001fec000b800000 */
[----:B------:R-:W-:Y:S01]  /*0140*/  BSSY.RECONVERGENT B0, `(.L_x_0) ;  /* 0x0000013000007945 */ /* 0x000fe20003800200 */
[----:B------:R-:W-:Y:S01]  /*0150*/  MOV R7, RZ ;  /* 0x000000ff00077202 */ /* 0x000fe20000000f00 */
[----:B------:R-:W0:Y:S01]  /*0160*/  LDCU UR7, c[0x0][0x390] ;  /* 0x00007200ff0777ac */ /* 0x000e220008000800 */
[----:B------:R-:W-:Y:S02]  /*0170*/  MOV R4, R3 ;  /* 0x0000000300047202 */ /* 0x000fe40000000f00 */
[----:B------:R-:W-:Y:S01]  /*0180*/  MOV R6, R2 ;  /* 0x0000000200067202 */ /* 0x000fe20000000f00 */
[----:B------:R-:W1:Y:S06]  /*0190*/  LDCU UR8, c[0x0][0x390] ;  /* 0x00007200ff0877ac */ /* 0x000e6c0008000800 */
.L_x_2:
[----:B------:R-:W-:Y:S01]  /*01a0*/  FMUL R9, R6, R6 ;  /* 0x0000000606097220 */ /* 0x000fe20000400000 */
[----:B------:R-:W-:-:S04]  /*01b0*/  FMUL R8, R4, R4 ;  /* 0x0000000404087220 */ /* 0x000fc80000400000 */
[----:B------:R-:W-:-:S05]  /*01c0*/  FADD R10, R9, R8 ;  /* 0x00000008090a7221 */ /* 0x000fca0000000000 */
[----:B------:R-:W-:-:S13]  /*01d0*/  FSETP.GT.AND P0, PT, R10, 4, PT ;  /* 0x408000000a00780b */ /* 0x000fda0003f04000 */
[----:B------:R-:W-:Y:S05]  /*01e0*/  @P0 BRA `(.L_x_1) ;  /* 0x0000000000200947 */ /* 0x000fea0003800000 */
[----:B------:R-:W-:Y:S01]  /*01f0*/  IADD3 R7, PT, PT, R7, 0x1, RZ ;  /* 0x0000000107077810 */ /* 0x000fe20007ffe0ff */
[----:B------:R-:W-:Y:S01]  /*0200*/  FADD R6, R6, R6 ;  /* 0x0000000606067221 */ /* 0x000fe20000000000 */
[----:B------:R-:W-:Y:S02]  /*0210*/  FADD R9, R9, -R8 ;  /* 0x8000000809097221 */ /* 0x000fe40000000000 */
[----:B-1----:R-:W-:Y:S01]  /*0220*/  ISETP.NE.AND P0, PT, R7, UR8, PT ;  /* 0x0000000807007c0c */ /* 0x002fe2000bf05270 */
[----:B------:R-:W-:Y:S01]  /*0230*/  FFMA R4, R6, R4, R3 ;  /* 0x0000000406047223 */ /* 0x000fe20000000003 */
[----:B------:R-:W-:-:S11]  /*0240*/  FADD R6, R2, R9 ;  /* 0x0000000902067221 */ /* 0x000fd60000000000 */
[----:B------:R-:W-:Y:S05]  /*0250*/  @P0 BRA `(.L_x_2) ;  /* 0xfffffffc00d00947 */ /* 0x000fea000383ffff */
[----:B0-----:R-:W-:-:S07]  /*0260*/  MOV R7, UR7 ;  /* 0x0000000700077c02 */ /* 0x001fce0008000f00 */
.L_x_1:
[----:B01----:R-:W-:Y:S05]  /*0270*/  BSYNC.RECONVERGENT B0 ;  /* 0x0000000000007941 */ /* 0x003fea0003800200 */
.L_x_0:
[----:B------:R-:W0:Y:S01]  /*0280*/  LDC.64 R2, c[0x0][0x398] ;  /* 0x0000e600ff027b82 */ /* 0x000e220000000a00 */
[----:B------:R-:W1:Y:S01]  /*0290*/  LDCU UR6, c[0x0][0x394] ;  /* 0x00007280ff0677ac */ /* 0x000e620008000800 */
[----:B------:R-:W-:Y:S08]  /*02a0*/  F2I.TRUNC.NTZ R0, R0 ;  /* 0x0000000000007305 */ /* 0x000ff0000020f100 */
[----:B------:R-:W1:Y:S02]  /*02b0*/  F2I.TRUNC.NTZ R5, R5 ;  /* 0x0000000500057305 */ /* 0x000e64000020f100 */
[----:B-1----:R-:W-:-:S04]  /*02c0*/  IMAD R9, R0, UR6, R5 ;  /* 0x0000000600097c24 */ /* 0x002fc8000f8e0205 */
[----:B0-----:R-:W-:-:S05]  /*02d0*/  IMAD.WIDE R2, R9, 0x4, R2 ;  /* 0x0000000409027825 */ /* 0x001fca00078e0202 */
[----:B------:R-:W-:Y:S01]  /*02e0*/  STG.E desc[UR4][R2.64], R7 ;  /* 0x0000000702007986 */ /* 0x000fe2000c101904 */
[----:B------:R-:W-:Y:S05]  /*02f0*/  EXIT ;  /* 0x000000000000794d */ /* 0x000fea0003800000 */
.L_x_3:
[----:B------:R-:W-:-:S00]  /*0300*/  BRA `(.L_x_3) ;  /* 0xfffffffc00fc7947 */ /* 0x000fc0000383ffff */
[----:B------:R-:W-:-:S00]  /*0310*/  NOP ;  /* 0x0000000000007918 */ /* 0x000fc00000000000 */
        /* <DEDUP_REMOVED lines=14> */
.L_x_4:


//--------------------- .nv.shared.reserved.0     --------------------------
	.section	.nv.shared.reserved.0,"aw",@nobits
	.weak		__nv_reservedSMEM_offset_0_alias
	.size		__nv_reservedSMEM_offset_0_alias, 0, 64
	.other		__nv_reservedSMEM_offset_0_alias,@"STO_CUDA_RESERVED_SHARED STV_DEFAULT"
__nv_reservedSMEM_offset_0_alias:
	.zero		0
	.zero		64


//--------------------- .nv.constant0._Z12mandelKernelffffiiPi --------------------------
	.section	.nv.constant0._Z12mandelKernelffffiiPi,"a",@progbits
	.sectionflags	@""
	.align	4
.nv.constant0._Z12mandelKernelffffiiPi:
	.zero		928


//--------------------- SYMBOLS --------------------------

	.type		.nv.reservedSmem.offset0,@object
	.size		.nv.reservedSmem.offset0,0x4
